	.headerflags	@"EF_CUDA_TEXMODE_UNIFIED EF_CUDA_64BIT_ADDRESS EF_CUDA_ACCELERATORS EF_CUDA_SM90 EF_CUDA_VIRTUAL_SM(EF_CUDA_SM90)"
	.elftype	@"ET_EXEC"


//--------------------- .nv.info                  --------------------------
	.section	.nv.info,"",@"SHT_CUDA_INFO"
	.align	4


	//----- nvinfo : EIATTR_REGCOUNT
	.align		4
        /*0000*/ 	.byte	0x04, 0x2f
        /*0002*/ 	.short	(.L_3 - .L_2)
	.align		4
.L_2:
        /*0004*/ 	.word	index@(triton_poi_fused__native_batch_norm_legit_no_training_31)
        /*0008*/ 	.word	0x00000016


	//----- nvinfo : EIATTR_MIN_STACK_SIZE
	.align		4
.L_3:
        /*000c*/ 	.byte	0x04, 0x12
        /*000e*/ 	.short	(.L_5 - .L_4)
	.align		4
.L_4:
        /*0010*/ 	.word	index@(triton_poi_fused__native_batch_norm_legit_no_training_31)
        /*0014*/ 	.word	0x00000000


	//----- nvinfo : EIATTR_FRAME_SIZE
	.align		4
.L_5:
        /*0018*/ 	.byte	0x04, 0x11
        /*001a*/ 	.short	(.L_7 - .L_6)
	.align		4
.L_6:
        /*001c*/ 	.word	index@(triton_poi_fused__native_batch_norm_legit_no_training_31)
        /*0020*/ 	.word	0x00000000


	//----- nvinfo : EIATTR_MIN_STACK_SIZE
	.align		4
.L_7:
        /*0024*/ 	.byte	0x04, 0x12
        /*0026*/ 	.short	(.L_9 - .L_8)
	.align		4
.L_8:
        /*0028*/ 	.word	index@(triton_poi_fused__native_batch_norm_legit_no_training_31)
        /*002c*/ 	.word	0x00000000
.L_9:


//--------------------- .nv.info.triton_poi_fused__native_batch_norm_legit_no_training_31 --------------------------
	.section	.nv.info.triton_poi_fused__native_batch_norm_legit_no_training_31,"",@"SHT_CUDA_INFO"
	.sectionflags	@""
	.align	4


	//----- nvinfo : EIATTR_CUDA_API_VERSION
	.align		4
        /*0000*/ 	.byte	0x04, 0x37
        /*0002*/ 	.short	(.L_11 - .L_10)
.L_10:
        /*0004*/ 	.word	0x0000007c


	//----- nvinfo : EIATTR_KPARAM_INFO
	.align		4
.L_11:
        /*0008*/ 	.byte	0x04, 0x17
        /*000a*/ 	.short	(.L_13 - .L_12)
.L_12:
        /*000c*/ 	.word	0x00000000
        /*0010*/ 	.short	0x0006
        /*0012*/ 	.short	0x0030
        /*0014*/ 	.byte	0x00, 0xf0, 0x11, 0x00


	//----- nvinfo : EIATTR_KPARAM_INFO
	.align		4
.L_13:
        /*0018*/ 	.byte	0x04, 0x17
        /*001a*/ 	.short	(.L_15 - .L_14)
.L_14:
        /*001c*/ 	.word	0x00000000
        /*0020*/ 	.short	0x0005
        /*0022*/ 	.short	0x0028
        /*0024*/ 	.byte	0x00, 0xf4, 0x21, 0x00


	//----- nvinfo : EIATTR_KPARAM_INFO
	.align		4
.L_15:
        /*0028*/ 	.byte	0x04, 0x17
        /*002a*/ 	.short	(.L_17 - .L_16)
.L_16:
        /*002c*/ 	.word	0x00000000
        /*0030*/ 	.short	0x0004
        /*0032*/ 	.short	0x0020
        /*0034*/ 	.byte	0x00, 0xf4, 0x21, 0x00


	//----- nvinfo : EIATTR_KPARAM_INFO
	.align		4
.L_17:
        /*0038*/ 	.byte	0x04, 0x17
        /*003a*/ 	.short	(.L_19 - .L_18)
.L_18:
        /*003c*/ 	.word	0x00000000
        /*0040*/ 	.short	0x0003
        /*0042*/ 	.short	0x0018
        /*0044*/ 	.byte	0x00, 0xf4, 0x21, 0x00


	//----- nvinfo : EIATTR_KPARAM_INFO
	.align		4
.L_19:
        /*0048*/ 	.byte	0x04, 0x17
        /*004a*/ 	.short	(.L_21 - .L_20)
.L_20:
        /*004c*/ 	.word	0x00000000
        /*0050*/ 	.short	0x0002
        /*0052*/ 	.short	0x0010
        /*0054*/ 	.byte	0x00, 0xf4, 0x21, 0x00


	//----- nvinfo : EIATTR_KPARAM_INFO
	.align		4
.L_21:
        /*0058*/ 	.byte	0x04, 0x17
        /*005a*/ 	.short	(.L_23 - .L_22)
.L_22:
        /*005c*/ 	.word	0x00000000
        /*0060*/ 	.short	0x0001
        /*0062*/ 	.short	0x0008
        /*0064*/ 	.byte	0x00, 0xf4, 0x21, 0x00


	//----- nvinfo : EIATTR_KPARAM_INFO
	.align		4
.L_23:
        /*0068*/ 	.byte	0x04, 0x17
        /*006a*/ 	.short	(.L_25 - .L_24)
.L_24:
        /*006c*/ 	.word	0x00000000
        /*0070*/ 	.short	0x0000
        /*0072*/ 	.short	0x0000
        /*0074*/ 	.byte	0x00, 0xf4, 0x21, 0x00


	//----- nvinfo : EIATTR_SPARSE_MMA_MASK
	.align		4
.L_25:
        /*0078*/ 	.byte	0x03, 0x50
        /*007a*/ 	.short	0x0000


	//----- nvinfo : EIATTR_MAXREG_COUNT
	.align		4
        /*007c*/ 	.byte	0x03, 0x1b
        /*007e*/ 	.short	0x00ff


	//----- nvinfo : EIATTR_EXIT_INSTR_OFFSETS
	.align		4
        /*0080*/ 	.byte	0x04, 0x1c
        /*0082*/ 	.short	(.L_27 - .L_26)


	//   ....[0]....
.L_26:
        /*0084*/ 	.word	0x000003d0


	//   ....[1]....
        /*0088*/ 	.word	0x000003f0


	//----- nvinfo : EIATTR_REQNTID
	.align		4
.L_27:
        /*008c*/ 	.byte	0x04, 0x10
        /*008e*/ 	.short	(.L_29 - .L_28)
.L_28:
        /*0090*/ 	.word	0x00000080
        /*0094*/ 	.word	0x00000001
        /*0098*/ 	.word	0x00000001


	//----- nvinfo : EIATTR_CBANK_PARAM_SIZE
	.align		4
.L_29:
        /*009c*/ 	.byte	0x03, 0x19
        /*009e*/ 	.short	0x0034


	//----- nvinfo : EIATTR_PARAM_CBANK
	.align		4
        /*00a0*/ 	.byte	0x04, 0x0a
        /*00a2*/ 	.short	(.L_31 - .L_30)
	.align		4
.L_30:
        /*00a4*/ 	.word	index@(.nv.constant0.triton_poi_fused__native_batch_norm_legit_no_training_31)
        /*00a8*/ 	.short	0x0210
        /*00aa*/ 	.short	0x0034


	//----- nvinfo : EIATTR_SW_WAR
	.align		4
.L_31:
        /*00ac*/ 	.byte	0x04, 0x36
        /*00ae*/ 	.short	(.L_33 - .L_32)
.L_32:
        /*00b0*/ 	.word	0x00000008
.L_33:


//--------------------- .nv.callgraph             --------------------------
	.section	.nv.callgraph,"",@"SHT_CUDA_CALLGRAPH"
	.align	4
	.sectionentsize	8
	.align		4
        /*0000*/ 	.word	0x00000000
	.align		4
        /*0004*/ 	.word	0xffffffff
	.align		4
        /*0008*/ 	.word	0x00000000
	.align		4
        /*000c*/ 	.word	0xfffffffe
	.align		4
        /*0010*/ 	.word	0x00000000
	.align		4
        /*0014*/ 	.word	0xfffffffd
	.align		4
        /*0018*/ 	.word	0x00000000
	.align		4
        /*001c*/ 	.word	0xfffffffc


//--------------------- .nv.constant4             --------------------------
	.section	.nv.constant4,"a",@progbits
	.align	8
	.align		8
.nv.constant4:
        /*0000*/ 	.dword	_$_str
	.align		8
        /*0008*/ 	.dword	_$_str_$_2


//--------------------- .text.triton_poi_fused__native_batch_norm_legit_no_training_31 --------------------------
	.section	.text.triton_poi_fused__native_batch_norm_legit_no_training_31,"ax",@progbits
	.align	128
        .global         triton_poi_fused__native_batch_norm_legit_no_training_31
        .type           triton_poi_fused__native_batch_norm_legit_no_training_31,@function
        .size           triton_poi_fused__native_batch_norm_legit_no_training_31,(.L_x_1 - triton_poi_fused__native_batch_norm_legit_no_training_31)
        .other          triton_poi_fused__native_batch_norm_legit_no_training_31,@"STO_CUDA_ENTRY STV_DEFAULT"
triton_poi_fused__native_batch_norm_legit_no_training_31:
.text.triton_poi_fused__native_batch_norm_legit_no_training_31:
[----:B------:R-:W0:Y:S01]  /*0000*/  LDC R1, c[0x0][0x28] ;  /* 0x00000a00ff017b82 */ /* 0x000e220000000800 */
[----:B------:R-:W1:Y:S07]  /*0010*/  S2R R0, SR_TID.X ;  /* 0x0000000000007919 */ /* 0x000e6e0000002100 */
[----:B------:R-:W2:Y:S01]  /*0020*/  LDC.64 R8, c[0x0][0x220] ;  /* 0x00008800ff087b82 */ /* 0x000ea20000000a00 */
[----:B------:R-:W-:Y:S01]  /*0030*/  ULDC.64 UR4, c[0x0][0x208] ;  /* 0x0000820000047ab9 */ /* 0x000fe20000000a00 */
[----:B------:R-:W3:Y:S06]  /*0040*/  S2R R3, SR_CTAID.X ;  /* 0x0000000000037919 */ /* 0x000eec0000002500 */
[----:B------:R-:W4:Y:S08]  /*0050*/  LDC.64 R12, c[0x0][0x210] ;  /* 0x00008400ff0c7b82 */ /* 0x000f300000000a00 */
[----:B------:R-:W5:Y:S08]  /*0060*/  LDC.64 R14, c[0x0][0x218] ;  /* 0x00008600ff0e7b82 */ /* 0x000f700000000a00 */
[----:B------:R-:W5:Y:S01]  /*0070*/  LDC.64 R16, c[0x0][0x228] ;  /* 0x00008a00ff107b82 */ /* 0x000f620000000a00 */
[----:B-1----:R-:W-:-:S07]  /*0080*/  SHF.L.U32 R0, R0, 0x1, RZ ;  /* 0x0000000100007819 */ /* 0x002fce00000006ff */
[----:B------:R-:W1:Y:S01]  /*0090*/  LDC.64 R18, c[0x0][0x230] ;  /* 0x00008c00ff127b82 */ /* 0x000e620000000a00 */
[----:B------:R-:W-:-:S04]  /*00a0*/  LOP3.LUT R0, R0, 0xfe, RZ, 0xc0, !PT ;  /* 0x000000fe00007812 */ /* 0x000fc800078ec0ff */
[----:B---3--:R-:W-:-:S04]  /*00b0*/  LEA R0, R3, R0, 0x8 ;  /* 0x0000000003007211 */ /* 0x008fc800078e40ff */
[C---:B------:R-:W-:Y:S01]  /*00c0*/  ISETP.GE.AND P4, PT, R0.reuse, 0xc00, PT ;  /* 0x00000c000000780c */ /* 0x040fe20003f86270 */
[----:B------:R-:W-:-:S05]  /*00d0*/  IMAD.HI R2, R0, 0x2aaaaaab, RZ ;  /* 0x2aaaaaab00027827 */ /* 0x000fca00078e02ff */
[----:B------:R-:W-:-:S04]  /*00e0*/  SHF.R.U32.HI R3, RZ, 0x1f, R2 ;  /* 0x0000001fff037819 */ /* 0x000fc80000011602 */
[----:B------:R-:W-:-:S05]  /*00f0*/  LEA.HI R3, R2, R3, RZ, 0x1d ;  /* 0x0000000302037211 */ /* 0x000fca00078fe8ff */
[----:B------:R-:W-:Y:S01]  /*0100*/  IMAD R11, R3, -0x30, R0 ;  /* 0xffffffd0030b7824 */ /* 0x000fe200078e0200 */
[----:B------:R-:W-:-:S03]  /*0110*/  CS2R R2, SRZ ;  /* 0x0000000000027805 */ /* 0x000fc6000001ff00 */
[----:B--2---:R-:W-:-:S05]  /*0120*/  IMAD.WIDE R8, R11, 0x4, R8 ;  /* 0x000000040b087825 */ /* 0x004fca00078e0208 */
[----:B------:R2:W3:Y:S01]  /*0130*/  @!P4 LDG.E.EL.64 R2, desc[UR4][R8.64] ;  /* 0x000000040802c981 */ /* 0x0004e2000c2e1b00 */
[----:B------:R-:W-:Y:S02]  /*0140*/  CS2R R4, SRZ ;  /* 0x0000000000047805 */ /* 0x000fe4000001ff00 */
[----:B------:R-:W-:Y:S01]  /*0150*/  CS2R R6, SRZ ;  /* 0x0000000000067805 */ /* 0x000fe2000001ff00 */
[----:B----4-:R-:W-:-:S04]  /*0160*/  IMAD.WIDE R12, R0, 0x4, R12 ;  /* 0x00000004000c7825 */ /* 0x010fc800078e020c */
[C---:B-----5:R-:W-:Y:S01]  /*0170*/  IMAD.WIDE R14, R11.reuse, 0x4, R14 ;  /* 0x000000040b0e7825 */ /* 0x060fe200078e020e */
[----:B------:R-:W4:Y:S04]  /*0180*/  @!P4 LDG.E.64 R4, desc[UR4][R12.64] ;  /* 0x000000040c04c981 */ /* 0x000f28000c1e1b00 */
[----:B------:R5:W4:Y:S01]  /*0190*/  @!P4 LDG.E.EL.64 R6, desc[UR4][R14.64] ;  /* 0x000000040e06c981 */ /* 0x000b22000c2e1b00 */
[----:B0-----:R-:W-:Y:S01]  /*01a0*/  IMAD.WIDE R16, R11, 0x4, R16 ;  /* 0x000000040b107825 */ /* 0x001fe200078e0210 */
[----:B--2---:R-:W-:-:S03]  /*01b0*/  CS2R R8, SRZ ;  /* 0x0000000000087805 */ /* 0x004fc6000001ff00 */
[----:B-1----:R-:W-:Y:S01]  /*01c0*/  IMAD.WIDE R18, R11, 0x4, R18 ;  /* 0x000000040b127825 */ /* 0x002fe200078e0212 */
[----:B------:R-:W-:-:S04]  /*01d0*/  CS2R R10, SRZ ;  /* 0x00000000000a7805 */ /* 0x000fc8000001ff00 */
[----:B------:R-:W2:Y:S04]  /*01e0*/  @!P4 LDG.E.EL.64 R8, desc[UR4][R18.64] ;  /* 0x000000041208c981 */ /* 0x000ea8000c2e1b00 */
[----:B------:R-:W2:Y:S01]  /*01f0*/  @!P4 LDG.E.EL.64 R10, desc[UR4][R16.64] ;  /* 0x00000004100ac981 */ /* 0x000ea2000c2e1b00 */
[----:B-----5:R-:W-:Y:S01]  /*0200*/  HFMA2.MMA R15, -RZ, RZ, 1.625, 0 ;  /* 0x3e800000ff0f7435 */ /* 0x020fe200000001ff */
[----:B---3--:R-:W-:Y:S01]  /*0210*/  FADD R2, R2, 9.9999997473787516356e-06 ;  /* 0x3727c5ac02027421 */ /* 0x008fe20000000000 */
[----:B------:R-:W-:-:S03]  /*0220*/  FADD R12, R3, 9.9999997473787516356e-06 ;  /* 0x3727c5ac030c7421 */ /* 0x000fc60000000000 */
[----:B------:R0:W1:Y:S08]  /*0230*/  MUFU.SQRT R13, R2 ;  /* 0x00000002000d7308 */ /* 0x0000700000002000 */
[----:B------:R-:W3:Y:S01]  /*0240*/  MUFU.SQRT R14, R12 ;  /* 0x0000000c000e7308 */ /* 0x000ee20000002000 */
[----:B0-----:R-:W0:Y:S01]  /*0250*/  LDC.64 R2, c[0x0][0x238] ;  /* 0x00008e00ff027b82 */ /* 0x001e220000000a00 */
[----:B-1----:R-:W-:-:S02]  /*0260*/  FSETP.GT.AND P0, PT, R13, 8.50705917302346158658e+37, PT ;  /* 0x7e8000000d00780b */ /* 0x002fc40003f04000 */
[----:B------:R-:W-:Y:S02]  /*0270*/  FSETP.GEU.AND P2, PT, R13, 1.175494350822287508e-38, PT ;  /* 0x008000000d00780b */ /* 0x000fe40003f4e000 */
[C---:B---3--:R-:W-:Y:S02]  /*0280*/  FSETP.GT.AND P1, PT, R14.reuse, 8.50705917302346158658e+37, PT ;  /* 0x7e8000000e00780b */ /* 0x048fe40003f24000 */
[----:B------:R-:W-:-:S07]  /*0290*/  FSETP.GEU.AND P3, PT, R14, 1.175494350822287508e-38, PT ;  /* 0x008000000e00780b */ /* 0x000fce0003f6e000 */
[----:B------:R-:W-:-:S04]  /*02a0*/  @P0 FMUL R13, R13, 0.25 ;  /* 0x3e8000000d0d0820 */ /* 0x000fc80000400000 */
[----:B------:R-:W-:Y:S01]  /*02b0*/  @!P2 FMUL R13, R13, 16777216 ;  /* 0x4b8000000d0da820 */ /* 0x000fe20000400000 */
[----:B------:R-:W-:-:S04]  /*02c0*/  @P1 FMUL R14, R14, 0.25 ;  /* 0x3e8000000e0e1820 */ /* 0x000fc80000400000 */
[----:B------:R-:W-:Y:S01]  /*02d0*/  @!P3 FMUL R14, R14, 16777216 ;  /* 0x4b8000000e0eb820 */ /* 0x000fe20000400000 */
[----:B------:R-:W1:Y:S01]  /*02e0*/  MUFU.RCP R13, R13 ;  /* 0x0000000d000d7308 */ /* 0x000e620000001000 */
[----:B------:R-:W-:-:S07]  /*02f0*/  FSEL R12, R15, 1, P0 ;  /* 0x3f8000000f0c7808 */ /* 0x000fce0000000000 */
[----:B------:R-:W3:Y:S01]  /*0300*/  MUFU.RCP R14, R14 ;  /* 0x0000000e000e7308 */ /* 0x000ee20000001000 */
[----:B------:R-:W-:Y:S01]  /*0310*/  FSEL R15, R15, 1, P1 ;  /* 0x3f8000000f0f7808 */ /* 0x000fe20000800000 */
[----:B------:R-:W-:Y:S01]  /*0320*/  @!P2 FMUL R12, R12, 16777216 ;  /* 0x4b8000000c0ca820 */ /* 0x000fe20000400000 */
[----:B----4-:R-:W-:-:S03]  /*0330*/  FADD R4, -R6, R4 ;  /* 0x0000000406047221 */ /* 0x010fc60000000100 */
[----:B------:R-:W-:Y:S01]  /*0340*/  @!P3 FMUL R15, R15, 16777216 ;  /* 0x4b8000000f0fb820 */ /* 0x000fe20000400000 */
[----:B------:R-:W-:Y:S01]  /*0350*/  FADD R5, -R7, R5 ;  /* 0x0000000507057221 */ /* 0x000fe20000000100 */
[----:B-1----:R-:W-:Y:S02]  /*0360*/  FMUL R13, R13, R12 ;  /* 0x0000000c0d0d7220 */ /* 0x002fe40000400000 */
[----:B---3--:R-:W-:Y:S02]  /*0370*/  FMUL R6, R14, R15 ;  /* 0x0000000f0e067220 */ /* 0x008fe40000400000 */
[----:B------:R-:W-:Y:S02]  /*0380*/  FMUL R13, R4, R13 ;  /* 0x0000000d040d7220 */ /* 0x000fe40000400000 */
[----:B------:R-:W-:Y:S01]  /*0390*/  FMUL R6, R5, R6 ;  /* 0x0000000605067220 */ /* 0x000fe20000400000 */
[----:B0-----:R-:W-:-:S04]  /*03a0*/  IMAD.WIDE R2, R0, 0x4, R2 ;  /* 0x0000000400027825 */ /* 0x001fc800078e0202 */
[----:B--2---:R-:W-:Y:S01]  /*03b0*/  FFMA R8, R13, R10, R8 ;  /* 0x0000000a0d087223 */ /* 0x004fe20000000008 */
[----:B------:R-:W-:Y:S01]  /*03c0*/  FFMA R9, R6, R11, R9 ;  /* 0x0000000b06097223 */ /* 0x000fe20000000009 */
[----:B------:R-:W-:Y:S06]  /*03d0*/  @P4 EXIT ;  /* 0x000000000000494d */ /* 0x000fec0003800000 */
[----:B------:R-:W-:Y:S01]  /*03e0*/  STG.E.64 desc[UR4][R2.64], R8 ;  /* 0x0000000802007986 */ /* 0x000fe2000c101b04 */
[----:B------:R-:W-:Y:S05]  /*03f0*/  EXIT ;  /* 0x000000000000794d */ /* 0x000fea0003800000 */
.L_x_0:
[----:B------:R-:W-:-:S00]  /*0400*/  BRA `(.L_x_0) ;  /* 0xfffffffc00fc7947 */ /* 0x000fc0000383ffff */
[----:B------:R-:W-:-:S00]  /*0410*/  NOP ;  /* 0x0000000000007918 */ /* 0x000fc00000000000 */
        /* <DEDUP_REMOVED lines=14> */
.L_x_1:


//--------------------- .nv.global.init           --------------------------
	.section	.nv.global.init,"aw",@progbits
.nv.global.init:
	.type		_$_str,@object
	.size		_$_str,(_$_str_$_2 - _$_str)
_$_str:
        /*0000*/ 	.byte	0x5f, 0x5f, 0x43, 0x55, 0x44, 0x41, 0x5f, 0x46, 0x54, 0x5a, 0x00
	.type		_$_str_$_2,@object
	.size		_$_str_$_2,(.L_1 - _$_str_$_2)
_$_str_$_2:
        /*000b*/ 	.byte	0x5f, 0x5f, 0x43, 0x55, 0x44, 0x41, 0x5f, 0x50, 0x52, 0x45, 0x43, 0x5f, 0x53, 0x51, 0x52, 0x54
        /*001b*/ 	.byte	0x00
.L_1:


//--------------------- .nv.constant0.triton_poi_fused__native_batch_norm_legit_no_training_31 --------------------------
	.section	.nv.constant0.triton_poi_fused__native_batch_norm_legit_no_training_31,"a",@progbits
	.sectionflags	@""
	.align	4
.nv.constant0.triton_poi_fused__native_batch_norm_legit_no_training_31:
	.zero		580
